//
// Generated by NVIDIA NVVM Compiler
//
// Compiler Build ID: CL-36424714
// Cuda compilation tools, release 13.0, V13.0.88
// Based on NVVM 20.0.0
//

.version 9.0
.target sm_100
.address_size 64

	// .globl	_Z11prepareDataPii

.visible .entry _Z11prepareDataPii(
	.param .u64 .ptr .align 1 _Z11prepareDataPii_param_0,
	.param .u32 _Z11prepareDataPii_param_1
)
{
	.reg .pred 	%p<5>;
	.reg .b32 	%r<23>;
	.reg .b64 	%rd<5>;

	ld.param.u64 	%rd2, [_Z11prepareDataPii_param_0];
	ld.param.u32 	%r11, [_Z11prepareDataPii_param_1];
	mov.u32 	%r12, %ctaid.x;
	mov.u32 	%r1, %ntid.x;
	mov.u32 	%r13, %tid.x;
	mad.lo.s32 	%r21, %r12, %r1, %r13;
	setp.ge.s32 	%p1, %r21, %r11;
	@%p1 bra 	$L__BB0_6;
	mov.u32 	%r14, %ctaid.y;
	mov.u32 	%r15, %ntid.y;
	mov.u32 	%r16, %tid.y;
	mad.lo.s32 	%r3, %r14, %r15, %r16;
	mov.u32 	%r17, %nctaid.y;
	mul.lo.s32 	%r4, %r15, %r17;
	mov.u32 	%r18, %nctaid.x;
	mul.lo.s32 	%r5, %r1, %r18;
	cvta.to.global.u64 	%rd1, %rd2;
$L__BB0_2:
	setp.ge.s32 	%p2, %r3, %r11;
	@%p2 bra 	$L__BB0_5;
	mul.lo.s32 	%r7, %r21, %r11;
	mov.u32 	%r22, %r3;
$L__BB0_4:
	add.s32 	%r19, %r22, %r7;
	mul.wide.s32 	%rd3, %r19, 4;
	add.s64 	%rd4, %rd1, %rd3;
	mov.b32 	%r20, 0;
	st.global.u32 	[%rd4], %r20;
	add.s32 	%r22, %r22, %r4;
	setp.lt.s32 	%p3, %r22, %r11;
	@%p3 bra 	$L__BB0_4;
$L__BB0_5:
	add.s32 	%r21, %r21, %r5;
	setp.lt.s32 	%p4, %r21, %r11;
	@%p4 bra 	$L__BB0_2;
$L__BB0_6:
	ret;

}
	// .globl	_Z7setDataPii
.visible .entry _Z7setDataPii(
	.param .u64 .ptr .align 1 _Z7setDataPii_param_0,
	.param .u32 _Z7setDataPii_param_1
)
{
	.reg .pred 	%p<3>;
	.reg .b32 	%r<13>;
	.reg .b64 	%rd<5>;

	ld.param.u64 	%rd2, [_Z7setDataPii_param_0];
	ld.param.u32 	%r6, [_Z7setDataPii_param_1];
	mov.u32 	%r7, %ctaid.x;
	mov.u32 	%r1, %ntid.x;
	mov.u32 	%r8, %tid.x;
	mad.lo.s32 	%r12, %r7, %r1, %r8;
	setp.ge.s32 	%p1, %r12, %r6;
	@%p1 bra 	$L__BB1_3;
	mov.u32 	%r9, %nctaid.x;
	mul.lo.s32 	%r3, %r1, %r9;
	cvta.to.global.u64 	%rd1, %rd2;
$L__BB1_2:
	mad.lo.s32 	%r10, %r12, %r6, %r12;
	mul.wide.s32 	%rd3, %r10, 4;
	add.s64 	%rd4, %rd1, %rd3;
	mov.b32 	%r11, 1;
	st.global.u32 	[%rd4], %r11;
	add.s32 	%r12, %r12, %r3;
	setp.lt.s32 	%p2, %r12, %r6;
	@%p2 bra 	$L__BB1_2;
$L__BB1_3:
	ret;

}
	// .globl	_Z12helperKernelPcPiili
.visible .entry _Z12helperKernelPcPiili(
	.param .u64 .ptr .align 1 _Z12helperKernelPcPiili_param_0,
	.param .u64 .ptr .align 1 _Z12helperKernelPcPiili_param_1,
	.param .u32 _Z12helperKernelPcPiili_param_2,
	.param .u64 _Z12helperKernelPcPiili_param_3,
	.param .u32 _Z12helperKernelPcPiili_param_4
)
{
	.reg .pred 	%p<12>;
	.reg .b16 	%rs<8>;
	.reg .b32 	%r<55>;
	.reg .b64 	%rd<42>;

	ld.param.u64 	%rd11, [_Z12helperKernelPcPiili_param_0];
	ld.param.u64 	%rd12, [_Z12helperKernelPcPiili_param_1];
	ld.param.u32 	%r20, [_Z12helperKernelPcPiili_param_2];
	ld.param.u64 	%rd10, [_Z12helperKernelPcPiili_param_3];
	ld.param.u32 	%r21, [_Z12helperKernelPcPiili_param_4];
	cvta.to.global.u64 	%rd1, %rd12;
	cvta.to.global.u64 	%rd2, %rd11;
	mov.u32 	%r22, %ctaid.x;
	mov.u32 	%r1, %ntid.x;
	mov.u32 	%r23, %tid.x;
	mad.lo.s32 	%r50, %r22, %r1, %r23;
	sub.s32 	%r3, %r20, %r21;
	setp.ge.s32 	%p1, %r50, %r3;
	@%p1 bra 	$L__BB2_20;
	mov.u32 	%r24, %nctaid.x;
	mul.lo.s32 	%r4, %r1, %r24;
	add.s32 	%r25, %r50, %r21;
	add.s32 	%r49, %r25, -1;
	cvt.s64.s32 	%rd14, %r21;
$L__BB2_2:
	add.s32 	%r8, %r50, %r21;
	cvt.s64.s32 	%rd13, %r50;
	add.s64 	%rd3, %rd2, %rd13;
	ld.global.u8 	%rs2, [%rd3];
	add.s64 	%rd15, %rd3, %rd14;
	ld.global.u8 	%rs3, [%rd15];
	setp.ne.s16 	%p2, %rs2, %rs3;
	@%p2 bra 	$L__BB2_15;
	mul.lo.s32 	%r34, %r50, %r20;
	add.s32 	%r35, %r34, %r20;
	add.s32 	%r54, %r8, -1;
	cvt.s64.s32 	%rd25, %r35;
	cvt.s64.s32 	%rd26, %r8;
	add.s64 	%rd27, %rd25, %rd26;
	shl.b64 	%rd28, %rd27, 2;
	add.s64 	%rd29, %rd1, %rd28;
	ld.global.u32 	%r36, [%rd29+-4];
	shl.b32 	%r10, %r36, 1;
	add.s32 	%r37, %r34, %r8;
	mul.wide.s32 	%rd30, %r37, 4;
	add.s64 	%rd4, %rd1, %rd30;
	st.global.u32 	[%rd4], %r10;
	max.s32 	%r11, %r49, %r50;
	mov.u32 	%r51, %r50;
$L__BB2_4:
	mov.u32 	%r12, %r51;
	add.s32 	%r51, %r12, 1;
	setp.ge.s32 	%p3, %r12, %r54;
	mov.u32 	%r52, %r11;
	@%p3 bra 	$L__BB2_6;
	cvt.s64.s32 	%rd31, %r12;
	add.s64 	%rd32, %rd2, %rd31;
	ld.global.u8 	%rs4, [%rd32+1];
	ld.global.u8 	%rs5, [%rd3];
	setp.ne.s16 	%p4, %rs4, %rs5;
	mov.u32 	%r52, %r12;
	@%p4 bra 	$L__BB2_4;
$L__BB2_6:
	setp.ge.s32 	%p5, %r52, %r54;
	@%p5 bra 	$L__BB2_10;
	ld.global.u8 	%rs1, [%rd3];
	mov.u32 	%r15, %r54;
$L__BB2_8:
	cvt.s64.s32 	%rd33, %r15;
	add.s64 	%rd34, %rd2, %rd33;
	ld.global.u8 	%rs6, [%rd34];
	setp.eq.s16 	%p6, %rs6, %rs1;
	@%p6 bra 	$L__BB2_13;
	add.s32 	%r15, %r15, -1;
	setp.lt.s32 	%p7, %r52, %r15;
	mov.u32 	%r54, %r52;
	@%p7 bra 	$L__BB2_8;
$L__BB2_10:
	setp.ne.s32 	%p8, %r51, %r54;
	@%p8 bra 	$L__BB2_12;
$L__BB2_11:
	add.s32 	%r44, %r10, 1;
	st.global.u32 	[%rd4], %r44;
	bra.uni 	$L__BB2_16;
$L__BB2_12:
	add.s32 	%r38, %r10, 2;
	st.global.u32 	[%rd4], %r38;
	bra.uni 	$L__BB2_16;
$L__BB2_13:
	setp.eq.s32 	%p9, %r51, %r15;
	@%p9 bra 	$L__BB2_11;
	add.s32 	%r39, %r52, 2;
	mad.lo.s32 	%r40, %r39, %r20, %r15;
	add.s32 	%r41, %r40, -1;
	mul.wide.s32 	%rd35, %r41, 4;
	add.s64 	%rd36, %rd1, %rd35;
	ld.global.u32 	%r42, [%rd36];
	sub.s32 	%r43, %r10, %r42;
	st.global.u32 	[%rd4], %r43;
	bra.uni 	$L__BB2_16;
$L__BB2_15:
	mul.lo.s32 	%r26, %r50, %r20;
	cvt.s64.s32 	%rd16, %r26;
	cvt.s64.s32 	%rd17, %r8;
	add.s64 	%rd18, %rd17, %rd16;
	shl.b64 	%rd19, %rd18, 2;
	add.s64 	%rd20, %rd1, %rd19;
	ld.global.u32 	%r27, [%rd20+-4];
	add.s32 	%r28, %r26, %r8;
	add.s32 	%r29, %r28, %r20;
	mul.wide.s32 	%rd21, %r29, 4;
	add.s64 	%rd22, %rd1, %rd21;
	ld.global.u32 	%r30, [%rd22];
	add.s32 	%r31, %r30, %r27;
	ld.global.u32 	%r32, [%rd22+-4];
	sub.s32 	%r33, %r31, %r32;
	mul.wide.s32 	%rd23, %r28, 4;
	add.s64 	%rd24, %rd1, %rd23;
	st.global.u32 	[%rd24], %r33;
$L__BB2_16:
	mad.lo.s32 	%r45, %r50, %r20, %r8;
	mul.wide.s32 	%rd37, %r45, 4;
	add.s64 	%rd5, %rd1, %rd37;
	ld.global.s32 	%rd38, [%rd5];
	add.s64 	%rd6, %rd10, %rd38;
	or.b64  	%rd39, %rd6, %rd10;
	and.b64  	%rd40, %rd39, -4294967296;
	setp.ne.s64 	%p10, %rd40, 0;
	@%p10 bra 	$L__BB2_18;
	cvt.u32.u64 	%r46, %rd10;
	cvt.u32.u64 	%r47, %rd6;
	rem.u32 	%r48, %r47, %r46;
	cvt.u64.u32 	%rd41, %r48;
	bra.uni 	$L__BB2_19;
$L__BB2_18:
	rem.s64 	%rd41, %rd6, %rd10;
$L__BB2_19:
	st.global.u32 	[%rd5], %rd41;
	add.s32 	%r50, %r50, %r4;
	setp.lt.s32 	%p11, %r50, %r3;
	add.s32 	%r49, %r49, %r4;
	@%p11 bra 	$L__BB2_2;
$L__BB2_20:
	ret;

}


// ===== COMPILED SASS (sm_100) =====

	.target	sm_100

	.elftype	@"ET_EXEC"


//--------------------- .note.nv.tkinfo           --------------------------
	.section	.note.nv.tkinfo,"",@"SHT_NOTE"
	.sectionflags	@"SHF_NOTE_NV_TKINFO"
	.tkinfo
        /*0018*/ 	.word	0x00000002
        /*0030*/ 	.string	""
        /*0030*/ 	.string	"ptxas"
        /*0030*/ 	.string	"Cuda compilation tools, release 13.0, V13.0.88"
        /*0030*/ 	.string	"Build cuda_13.0.r13.0/compiler.36424714_0"
        /*0030*/ 	.string	"-arch sm_100 -m 64 "



//--------------------- .note.nv.cuinfo           --------------------------
	.section	.note.nv.cuinfo,"",@"SHT_NOTE"
	.sectionflags	@"SHF_NOTE_NV_CUINFO"
        /*0018*/ 	.short	0x0002
        /*001a*/ 	.short	0x0064
        /*001c*/ 	.short	0x0082
	.zero		2


//--------------------- .nv.info                  --------------------------
	.section	.nv.info,"",@"SHT_CUDA_INFO"
	.align	4


	//----- nvinfo : EIATTR_REGCOUNT
	.align		4
        /*0000*/ 	.byte	0x04, 0x2f
        /*0002*/ 	.short	(.L_1 - .L_0)
	.align		4
.L_0:
        /*0004*/ 	.word	index@(_Z11prepareDataPii)
        /*0008*/ 	.word	0x0000000e


	//----- nvinfo : EIATTR_FRAME_SIZE
	.align		4
.L_1:
        /*000c*/ 	.byte	0x04, 0x11
        /*000e*/ 	.short	(.L_3 - .L_2)
	.align		4
.L_2:
        /*0010*/ 	.word	index@(_Z11prepareDataPii)
        /*0014*/ 	.word	0x00000000


	//----- nvinfo : EIATTR_REGCOUNT
	.align		4
.L_3:
        /*0018*/ 	.byte	0x04, 0x2f
        /*001a*/ 	.short	(.L_5 - .L_4)
	.align		4
.L_4:
        /*001c*/ 	.word	index@(_Z7setDataPii)
        /*0020*/ 	.word	0x0000000c


	//----- nvinfo : EIATTR_FRAME_SIZE
	.align		4
.L_5:
        /*0024*/ 	.byte	0x04, 0x11
        /*0026*/ 	.short	(.L_7 - .L_6)
	.align		4
.L_6:
        /*0028*/ 	.word	index@(_Z7setDataPii)
        /*002c*/ 	.word	0x00000000


	//----- nvinfo : EIATTR_REGCOUNT
	.align		4
.L_7:
        /*0030*/ 	.byte	0x04, 0x2f
        /*0032*/ 	.short	(.L_9 - .L_8)
	.align		4
.L_8:
        /*0034*/ 	.word	index@(_Z12helperKernelPcPiili)
        /*0038*/ 	.word	0x00000018


	//----- nvinfo : EIATTR_FRAME_SIZE
	.align		4
.L_9:
        /*003c*/ 	.byte	0x04, 0x11
        /*003e*/ 	.short	(.L_11 - .L_10)
	.align		4
.L_10:
        /*0040*/ 	.word	index@($__internal_0_$__cuda_sm20_rem_s64)
        /*0044*/ 	.word	0x00000000


	//----- nvinfo : EIATTR_FRAME_SIZE
	.align		4
.L_11:
        /*0048*/ 	.byte	0x04, 0x11
        /*004a*/ 	.short	(.L_13 - .L_12)
	.align		4
.L_12:
        /*004c*/ 	.word	index@(_Z12helperKernelPcPiili)
        /*0050*/ 	.word	0x00000000


	//----- nvinfo : EIATTR_MIN_STACK_SIZE
	.align		4
.L_13:
        /*0054*/ 	.byte	0x04, 0x12
        /*0056*/ 	.short	(.L_15 - .L_14)
	.align		4
.L_14:
        /*0058*/ 	.word	index@(_Z12helperKernelPcPiili)
        /*005c*/ 	.word	0x00000000


	//----- nvinfo : EIATTR_MIN_STACK_SIZE
	.align		4
.L_15:
        /*0060*/ 	.byte	0x04, 0x12
        /*0062*/ 	.short	(.L_17 - .L_16)
	.align		4
.L_16:
        /*0064*/ 	.word	index@(_Z7setDataPii)
        /*0068*/ 	.word	0x00000000


	//----- nvinfo : EIATTR_MIN_STACK_SIZE
	.align		4
.L_17:
        /*006c*/ 	.byte	0x04, 0x12
        /*006e*/ 	.short	(.L_19 - .L_18)
	.align		4
.L_18:
        /*0070*/ 	.word	index@(_Z11prepareDataPii)
        /*0074*/ 	.word	0x00000000
.L_19:


//--------------------- .nv.compat                --------------------------
	.section	.nv.compat,"",@"SHT_CUDA_COMPAT_INFO"
	.align	4
        /*0000*/ 	.byte	0x02, 0x09, 0x00, 0x00, 0x02, 0x02, 0x01, 0x00, 0x02, 0x05, 0x05, 0x00, 0x03, 0x07, 0x01, 0x01
        /*0010*/ 	.byte	0x02, 0x03, 0x00, 0x00, 0x02, 0x06, 0x01, 0x00, 0x04, 0x0b, 0x08, 0x00, 0x09, 0x00, 0x00, 0x00
        /*0020*/ 	.byte	0x00, 0x00, 0x00, 0x00


//--------------------- .nv.info._Z12helperKernelPcPiili --------------------------
	.section	.nv.info._Z12helperKernelPcPiili,"",@"SHT_CUDA_INFO"
	.sectionflags	@""
	.align	4


	//----- nvinfo : EIATTR_CUDA_API_VERSION
	.align		4
        /*0000*/ 	.byte	0x04, 0x37
        /*0002*/ 	.short	(.L_21 - .L_20)
.L_20:
        /*0004*/ 	.word	0x00000082


	//----- nvinfo : EIATTR_KPARAM_INFO
	.align		4
.L_21:
        /*0008*/ 	.byte	0x04, 0x17
        /*000a*/ 	.short	(.L_23 - .L_22)
.L_22:
        /*000c*/ 	.word	0x00000000
        /*0010*/ 	.short	0x0004
        /*0012*/ 	.short	0x0020
        /*0014*/ 	.byte	0x00, 0xf0, 0x11, 0x00


	//----- nvinfo : EIATTR_KPARAM_INFO
	.align		4
.L_23:
        /*0018*/ 	.byte	0x04, 0x17
        /*001a*/ 	.short	(.L_25 - .L_24)
.L_24:
        /*001c*/ 	.word	0x00000000
        /*0020*/ 	.short	0x0003
        /*0022*/ 	.short	0x0018
        /*0024*/ 	.byte	0x00, 0xf0, 0x21, 0x00


	//----- nvinfo : EIATTR_KPARAM_INFO
	.align		4
.L_25:
        /*0028*/ 	.byte	0x04, 0x17
        /*002a*/ 	.short	(.L_27 - .L_26)
.L_26:
        /*002c*/ 	.word	0x00000000
        /*0030*/ 	.short	0x0002
        /*0032*/ 	.short	0x0010
        /*0034*/ 	.byte	0x00, 0xf0, 0x11, 0x00


	//----- nvinfo : EIATTR_KPARAM_INFO
	.align		4
.L_27:
        /*0038*/ 	.byte	0x04, 0x17
        /*003a*/ 	.short	(.L_29 - .L_28)
.L_28:
        /*003c*/ 	.word	0x00000000
        /*0040*/ 	.short	0x0001
        /*0042*/ 	.short	0x0008
        /*0044*/ 	.byte	0x00, 0xf5, 0x21, 0x00


	//----- nvinfo : EIATTR_KPARAM_INFO
	.align		4
.L_29:
        /*0048*/ 	.byte	0x04, 0x17
        /*004a*/ 	.short	(.L_31 - .L_30)
.L_30:
        /*004c*/ 	.word	0x00000000
        /*0050*/ 	.short	0x0000
        /*0052*/ 	.short	0x0000
        /*0054*/ 	.byte	0x00, 0xf5, 0x21, 0x00


	//----- nvinfo : EIATTR_SPARSE_MMA_MASK
	.align		4
.L_31:
        /*0058*/ 	.byte	0x03, 0x50
        /*005a*/ 	.short	0x0000


	//----- nvinfo : EIATTR_MAXREG_COUNT
	.align		4
        /*005c*/ 	.byte	0x03, 0x1b
        /*005e*/ 	.short	0x00ff


	//----- nvinfo : EIATTR_MERCURY_ISA_VERSION
	.align		4
        /*0060*/ 	.byte	0x03, 0x5f
        /*0062*/ 	.short	0x0101


	//----- nvinfo : EIATTR_VRC_CTA_INIT_COUNT
	.align		4
        /*0064*/ 	.byte	0x02, 0x4a
	.zero		1
	.zero		1


	//----- nvinfo : EIATTR_EXIT_INSTR_OFFSETS
	.align		4
        /*0068*/ 	.byte	0x04, 0x1c
        /*006a*/ 	.short	(.L_33 - .L_32)


	//   ....[0]....
.L_32:
        /*006c*/ 	.word	0x00000090


	//   ....[1]....
        /*0070*/ 	.word	0x00000960


	//----- nvinfo : EIATTR_CRS_STACK_SIZE
	.align		4
.L_33:
        /*0074*/ 	.byte	0x04, 0x1e
        /*0076*/ 	.short	(.L_35 - .L_34)
.L_34:
        /*0078*/ 	.word	0x00000000


	//----- nvinfo : EIATTR_CBANK_PARAM_SIZE
	.align		4
.L_35:
        /*007c*/ 	.byte	0x03, 0x19
        /*007e*/ 	.short	0x0024


	//----- nvinfo : EIATTR_PARAM_CBANK
	.align		4
        /*0080*/ 	.byte	0x04, 0x0a
        /*0082*/ 	.short	(.L_37 - .L_36)
	.align		4
.L_36:
        /*0084*/ 	.word	index@(.nv.constant0._Z12helperKernelPcPiili)
        /*0088*/ 	.short	0x0380
        /*008a*/ 	.short	0x0024


	//----- nvinfo : EIATTR_SW_WAR
	.align		4
.L_37:
        /*008c*/ 	.byte	0x04, 0x36
        /*008e*/ 	.short	(.L_39 - .L_38)
.L_38:
        /*0090*/ 	.word	0x00000008
.L_39:


//--------------------- .nv.info._Z7setDataPii    --------------------------
	.section	.nv.info._Z7setDataPii,"",@"SHT_CUDA_INFO"
	.sectionflags	@""
	.align	4


	//----- nvinfo : EIATTR_CUDA_API_VERSION
	.align		4
        /*0000*/ 	.byte	0x04, 0x37
        /*0002*/ 	.short	(.L_41 - .L_40)
.L_40:
        /*0004*/ 	.word	0x00000082


	//----- nvinfo : EIATTR_KPARAM_INFO
	.align		4
.L_41:
        /*0008*/ 	.byte	0x04, 0x17
        /*000a*/ 	.short	(.L_43 - .L_42)
.L_42:
        /*000c*/ 	.word	0x00000000
        /*0010*/ 	.short	0x0001
        /*0012*/ 	.short	0x0008
        /*0014*/ 	.byte	0x00, 0xf0, 0x11, 0x00


	//----- nvinfo : EIATTR_KPARAM_INFO
	.align		4
.L_43:
        /*0018*/ 	.byte	0x04, 0x17
        /*001a*/ 	.short	(.L_45 - .L_44)
.L_44:
        /*001c*/ 	.word	0x00000000
        /*0020*/ 	.short	0x0000
        /*0022*/ 	.short	0x0000
        /*0024*/ 	.byte	0x00, 0xf5, 0x21, 0x00


	//----- nvinfo : EIATTR_SPARSE_MMA_MASK
	.align		4
.L_45:
        /*0028*/ 	.byte	0x03, 0x50
        /*002a*/ 	.short	0x0000


	//----- nvinfo : EIATTR_MAXREG_COUNT
	.align		4
        /*002c*/ 	.byte	0x03, 0x1b
        /*002e*/ 	.short	0x00ff


	//----- nvinfo : EIATTR_MERCURY_ISA_VERSION
	.align		4
        /*0030*/ 	.byte	0x03, 0x5f
        /*0032*/ 	.short	0x0101


	//----- nvinfo : EIATTR_VRC_CTA_INIT_COUNT
	.align		4
        /*0034*/ 	.byte	0x02, 0x4a
	.zero		1
	.zero		1


	//----- nvinfo : EIATTR_EXIT_INSTR_OFFSETS
	.align		4
        /*0038*/ 	.byte	0x04, 0x1c
        /*003a*/ 	.short	(.L_47 - .L_46)


	//   ....[0]....
.L_46:
        /*003c*/ 	.word	0x00000070


	//   ....[1]....
        /*0040*/ 	.word	0x00000130


	//----- nvinfo : EIATTR_CRS_STACK_SIZE
	.align		4
.L_47:
        /*0044*/ 	.byte	0x04, 0x1e
        /*0046*/ 	.short	(.L_49 - .L_48)
.L_48:
        /*0048*/ 	.word	0x00000000


	//----- nvinfo : EIATTR_CBANK_PARAM_SIZE
	.align		4
.L_49:
        /*004c*/ 	.byte	0x03, 0x19
        /*004e*/ 	.short	0x000c


	//----- nvinfo : EIATTR_PARAM_CBANK
	.align		4
        /*0050*/ 	.byte	0x04, 0x0a
        /*0052*/ 	.short	(.L_51 - .L_50)
	.align		4
.L_50:
        /*0054*/ 	.word	index@(.nv.constant0._Z7setDataPii)
        /*0058*/ 	.short	0x0380
        /*005a*/ 	.short	0x000c


	//----- nvinfo : EIATTR_SW_WAR
	.align		4
.L_51:
        /*005c*/ 	.byte	0x04, 0x36
        /*005e*/ 	.short	(.L_53 - .L_52)
.L_52:
        /*0060*/ 	.word	0x00000008
.L_53:


//--------------------- .nv.info._Z11prepareDataPii --------------------------
	.section	.nv.info._Z11prepareDataPii,"",@"SHT_CUDA_INFO"
	.sectionflags	@""
	.align	4


	//----- nvinfo : EIATTR_CUDA_API_VERSION
	.align		4
        /*0000*/ 	.byte	0x04, 0x37
        /*0002*/ 	.short	(.L_55 - .L_54)
.L_54:
        /*0004*/ 	.word	0x00000082


	//----- nvinfo : EIATTR_KPARAM_INFO
	.align		4
.L_55:
        /*0008*/ 	.byte	0x04, 0x17
        /*000a*/ 	.short	(.L_57 - .L_56)
.L_56:
        /*000c*/ 	.word	0x00000000
        /*0010*/ 	.short	0x0001
        /*0012*/ 	.short	0x0008
        /*0014*/ 	.byte	0x00, 0xf0, 0x11, 0x00


	//----- nvinfo : EIATTR_KPARAM_INFO
	.align		4
.L_57:
        /*0018*/ 	.byte	0x04, 0x17
        /*001a*/ 	.short	(.L_59 - .L_58)
.L_58:
        /*001c*/ 	.word	0x00000000
        /*0020*/ 	.short	0x0000
        /*0022*/ 	.short	0x0000
        /*0024*/ 	.byte	0x00, 0xf5, 0x21, 0x00


	//----- nvinfo : EIATTR_SPARSE_MMA_MASK
	.align		4
.L_59:
        /*0028*/ 	.byte	0x03, 0x50
        /*002a*/ 	.short	0x0000


	//----- nvinfo : EIATTR_MAXREG_COUNT
	.align		4
        /*002c*/ 	.byte	0x03, 0x1b
        /*002e*/ 	.short	0x00ff


	//----- nvinfo : EIATTR_MERCURY_ISA_VERSION
	.align		4
        /*0030*/ 	.byte	0x03, 0x5f
        /*0032*/ 	.short	0x0101


	//----- nvinfo : EIATTR_VRC_CTA_INIT_COUNT
	.align		4
        /*0034*/ 	.byte	0x02, 0x4a
	.zero		1
	.zero		1


	//----- nvinfo : EIATTR_EXIT_INSTR_OFFSETS
	.align		4
        /*0038*/ 	.byte	0x04, 0x1c
        /*003a*/ 	.short	(.L_61 - .L_60)


	//   ....[0]....
.L_60:
        /*003c*/ 	.word	0x00000070


	//   ....[1]....
        /*0040*/ 	.word	0x00000210


	//----- nvinfo : EIATTR_CRS_STACK_SIZE
	.align		4
.L_61:
        /*0044*/ 	.byte	0x04, 0x1e
        /*0046*/ 	.short	(.L_63 - .L_62)
.L_62:
        /*0048*/ 	.word	0x00000000


	//----- nvinfo : EIATTR_CBANK_PARAM_SIZE
	.align		4
.L_63:
        /*004c*/ 	.byte	0x03, 0x19
        /*004e*/ 	.short	0x000c


	//----- nvinfo : EIATTR_PARAM_CBANK
	.align		4
        /*0050*/ 	.byte	0x04, 0x0a
        /*0052*/ 	.short	(.L_65 - .L_64)
	.align		4
.L_64:
        /*0054*/ 	.word	index@(.nv.constant0._Z11prepareDataPii)
        /*0058*/ 	.short	0x0380
        /*005a*/ 	.short	0x000c


	//----- nvinfo : EIATTR_SW_WAR
	.align		4
.L_65:
        /*005c*/ 	.byte	0x04, 0x36
        /*005e*/ 	.short	(.L_67 - .L_66)
.L_66:
        /*0060*/ 	.word	0x00000008
.L_67:


//--------------------- .nv.callgraph             --------------------------
	.section	.nv.callgraph,"",@"SHT_CUDA_CALLGRAPH"
	.align	4
	.sectionentsize	8
	.align		4
        /*0000*/ 	.word	0x00000000
	.align		4
        /*0004*/ 	.word	0xffffffff
	.align		4
        /*0008*/ 	.word	0x00000000
	.align		4
        /*000c*/ 	.word	0xfffffffe
	.align		4
        /*0010*/ 	.word	0x00000000
	.align		4
        /*0014*/ 	.word	0xfffffffd
	.align		4
        /*0018*/ 	.word	0x00000000
	.align		4
        /*001c*/ 	.word	0xfffffffc


//--------------------- .text._Z12helperKernelPcPiili --------------------------
	.section	.text._Z12helperKernelPcPiili,"ax",@progbits
	.align	128
        .global         _Z12helperKernelPcPiili
        .type           _Z12helperKernelPcPiili,@function
        .size           _Z12helperKernelPcPiili,(.L_x_22 - _Z12helperKernelPcPiili)
        .other          _Z12helperKernelPcPiili,@"STO_CUDA_ENTRY STV_DEFAULT"
_Z12helperKernelPcPiili:
.text._Z12helperKernelPcPiili:
[----:B------:R-:W-:Y:S01]  /*0000*/  LDC R1, c[0x0][0x37c] ;  /* 0x0000df00ff017b82 */ /* 0x000fe20000000800 */
[----:B------:R-:W0:Y:S07]  /*0010*/  S2R R3, SR_TID.X ;  /* 0x0000000000037919 */ /* 0x000e2e0000002100 */
[----:B------:R-:W0:Y:S01]  /*0020*/  S2UR UR4, SR_CTAID.X ;  /* 0x00000000000479c3 */ /* 0x000e220000002500 */
[----:B------:R-:W1:Y:S07]  /*0030*/  LDCU UR5, c[0x0][0x390] ;  /* 0x00007200ff0577ac */ /* 0x000e6e0008000800 */
[----:B------:R-:W0:Y:S08]  /*0040*/  LDC R4, c[0x0][0x360] ;  /* 0x0000d800ff047b82 */ /* 0x000e300000000800 */
[----:B------:R-:W1:Y:S01]  /*0050*/  LDC R0, c[0x0][0x3a0] ;  /* 0x0000e800ff007b82 */ /* 0x000e620000000800 */
[----:B0-----:R-:W-:Y:S01]  /*0060*/  IMAD R3, R4, UR4, R3 ;  /* 0x0000000404037c24 */ /* 0x001fe2000f8e0203 */
[----:B-1----:R-:W-:-:S04]  /*0070*/  IADD3 R2, PT, PT, -R0, UR5, RZ ;  /* 0x0000000500027c10 */ /* 0x002fc8000fffe1ff */
[----:B------:R-:W-:-:S13]  /*0080*/  ISETP.GE.AND P0, PT, R3, R2, PT ;  /* 0x000000020300720c */ /* 0x000fda0003f06270 */
[----:B------:R-:W-:Y:S05]  /*0090*/  @P0 EXIT ;  /* 0x000000000000094d */ /* 0x000fea0003800000 */
[----:B------:R-:W0:Y:S01]  /*00a0*/  LDCU UR4, c[0x0][0x370] ;  /* 0x00006e00ff0477ac */ /* 0x000e220008000800 */
[----:B------:R-:W-:Y:S01]  /*00b0*/  IADD3 R5, PT, PT, R3, -0x1, R0 ;  /* 0xffffffff03057810 */ /* 0x000fe20007ffe000 */
[----:B------:R-:W1:Y:S01]  /*00c0*/  LDCU.64 UR6, c[0x0][0x358] ;  /* 0x00006b00ff0677ac */ /* 0x000e620008000a00 */
[----:B------:R-:W2:Y:S01]  /*00d0*/  LDCU.64 UR10, c[0x0][0x380] ;  /* 0x00007000ff0a77ac */ /* 0x000ea20008000a00 */
[----:B0-----:R-:W-:-:S07]  /*00e0*/  IMAD R4, R4, UR4, RZ ;  /* 0x0000000404047c24 */ /* 0x001fce000f8e02ff */
.L_x_13:
[----:B------:R-:W0:Y:S01]  /*00f0*/  LDCU.64 UR4, c[0x0][0x380] ;  /* 0x00007000ff0477ac */ /* 0x000e220008000a00 */
[----:B------:R-:W3:Y:S01]  /*0100*/  LDCU UR8, c[0x0][0x3a0] ;  /* 0x00007400ff0877ac */ /* 0x000ee20008000800 */
[----:B0-----:R-:W-:-:S04]  /*0110*/  IADD3 R8, P0, PT, R3, UR4, RZ ;  /* 0x0000000403087c10 */ /* 0x001fc8000ff1e0ff */
[----:B------:R-:W-:Y:S02]  /*0120*/  LEA.HI.X.SX32 R9, R3, UR5, 0x1, P0 ;  /* 0x0000000503097c11 */ /* 0x000fe400080f0eff */
[----:B---3--:R-:W-:-:S03]  /*0130*/  IADD3 R10, P0, PT, R8, UR8, RZ ;  /* 0x00000008080a7c10 */ /* 0x008fc6000ff1e0ff */
[----:B-1----:R-:W3:Y:S01]  /*0140*/  LDG.E.U8 R6, desc[UR6][R8.64] ;  /* 0x0000000608067981 */ /* 0x002ee2000c1e1100 */
[----:B------:R-:W-:-:S06]  /*0150*/  LEA.HI.X.SX32 R11, R0, R9, 0x1, P0 ;  /* 0x00000009000b7211 */ /* 0x000fcc00000f0eff */
[----:B------:R-:W3:Y:S01]  /*0160*/  LDG.E.U8 R11, desc[UR6][R10.64] ;  /* 0x000000060a0b7981 */ /* 0x000ee2000c1e1100 */
[----:B------:R-:W-:Y:S01]  /*0170*/  BSSY.RECONVERGENT B0, `(.L_x_0) ;  /* 0x0000057000007945 */ /* 0x000fe20003800200 */
[----:B---3--:R-:W-:Y:S01]  /*0180*/  ISETP.NE.AND P0, PT, R6, R11, PT ;  /* 0x0000000b0600720c */ /* 0x008fe20003f05270 */
[----:B------:R-:W-:-:S12]  /*0190*/  VIADD R6, R3, UR8 ;  /* 0x0000000803067c36 */ /* 0x000fd80008000000 */
[----:B------:R-:W-:Y:S05]  /*01a0*/  @P0 BRA `(.L_x_1) ;  /* 0x0000000400040947 */ /* 0x000fea0003800000 */
[----:B------:R-:W0:Y:S01]  /*01b0*/  LDC R14, c[0x0][0x390] ;  /* 0x0000e400ff0e7b82 */ /* 0x000e220000000800 */
[----:B------:R-:W1:Y:S01]  /*01c0*/  LDCU.64 UR4, c[0x0][0x388] ;  /* 0x00007100ff0477ac */ /* 0x000e620008000a00 */
[----:B------:R-:W-:Y:S01]  /*01d0*/  SHF.R.S32.HI R10, RZ, 0x1f, R6 ;  /* 0x0000001fff0a7819 */ /* 0x000fe20000011406 */
[----:B0-----:R-:W-:-:S05]  /*01e0*/  IMAD R7, R3, R14, R14 ;  /* 0x0000000e03077224 */ /* 0x001fca00078e020e */
[----:B------:R-:W-:-:S04]  /*01f0*/  IADD3 R11, P0, PT, R6, R7, RZ ;  /* 0x00000007060b7210 */ /* 0x000fc80007f1e0ff */
[----:B------:R-:W-:Y:S02]  /*0200*/  LEA.HI.X.SX32 R10, R7, R10, 0x1, P0 ;  /* 0x0000000a070a7211 */ /* 0x000fe400000f0eff */
[----:B-1----:R-:W-:-:S04]  /*0210*/  LEA R12, P0, R11, UR4, 0x2 ;  /* 0x000000040b0c7c11 */ /* 0x002fc8000f8010ff */
[----:B------:R-:W-:Y:S02]  /*0220*/  LEA.HI.X R13, R11, UR5, R10, 0x2, P0 ;  /* 0x000000050b0d7c11 */ /* 0x000fe400080f140a */
[----:B------:R-:W0:Y:S03]  /*0230*/  LDC.64 R10, c[0x0][0x388] ;  /* 0x0000e200ff0a7b82 */ /* 0x000e260000000a00 */
[----:B------:R-:W3:Y:S01]  /*0240*/  LDG.E R7, desc[UR6][R12.64+-0x4] ;  /* 0xfffffc060c077981 */ /* 0x000ee2000c1e1900 */
[----:B------:R-:W-:Y:S01]  /*0250*/  IMAD R15, R3, R14, R6 ;  /* 0x0000000e030f7224 */ /* 0x000fe200078e0206 */
[----:B------:R-:W-:Y:S01]  /*0260*/  BSSY.RECONVERGENT B1, `(.L_x_2) ;  /* 0x0000014000017945 */ /* 0x000fe20003800200 */
[----:B------:R-:W-:Y:S01]  /*0270*/  VIADD R14, R6, 0xffffffff ;  /* 0xffffffff060e7836 */ /* 0x000fe20000000000 */
[----:B------:R-:W-:Y:S01]  /*0280*/  VIMNMX R16, PT, PT, R5, R3, !PT ;  /* 0x0000000305107248 */ /* 0x000fe20007fe0100 */
[----:B0-----:R-:W-:-:S04]  /*0290*/  IMAD.WIDE R10, R15, 0x4, R10 ;  /* 0x000000040f0a7825 */ /* 0x001fc800078e020a */
[----:B------:R-:W-:Y:S02]  /*02a0*/  IMAD.MOV.U32 R15, RZ, RZ, R3 ;  /* 0x000000ffff0f7224 */ /* 0x000fe400078e0003 */
[----:B---3--:R-:W-:-:S05]  /*02b0*/  IMAD.SHL.U32 R7, R7, 0x2, RZ ;  /* 0x0000000207077824 */ /* 0x008fca00078e00ff */
[----:B------:R0:W-:Y:S02]  /*02c0*/  STG.E desc[UR6][R10.64], R7 ;  /* 0x000000070a007986 */ /* 0x0001e4000c101906 */
.L_x_4:
[C---:B------:R-:W-:Y:S01]  /*02d0*/  ISETP.GE.AND P0, PT, R15.reuse, R14, PT ;  /* 0x0000000e0f00720c */ /* 0x040fe20003f06270 */
[----:B------:R-:W-:Y:S01]  /*02e0*/  IMAD.MOV.U32 R18, RZ, RZ, R15 ;  /* 0x000000ffff127224 */ /* 0x000fe200078e000f */
[----:B------:R-:W-:Y:S01]  /*02f0*/  IADD3 R12, PT, PT, R15, 0x1, RZ ;  /* 0x000000010f0c7810 */ /* 0x000fe20007ffe0ff */
[----:B------:R-:W-:-:S04]  /*0300*/  IMAD.MOV.U32 R13, RZ, RZ, R16 ;  /* 0x000000ffff0d7224 */ /* 0x000fc800078e0010 */
[----:B------:R-:W-:-:S06]  /*0310*/  IMAD.MOV.U32 R15, RZ, RZ, R12 ;  /* 0x000000ffff0f7224 */ /* 0x000fcc00078e000c */
[----:B------:R-:W-:Y:S05]  /*0320*/  @P0 BRA `(.L_x_3) ;  /* 0x00000000001c0947 */ /* 0x000fea0003800000 */
[C---:B--2---:R-:W-:Y:S01]  /*0330*/  IADD3 R12, P0, PT, R18.reuse, UR10, RZ ;  /* 0x0000000a120c7c10 */ /* 0x044fe2000ff1e0ff */
[----:B------:R-:W2:Y:S03]  /*0340*/  LDG.E.U8 R17, desc[UR6][R8.64] ;  /* 0x0000000608117981 */ /* 0x000ea6000c1e1100 */
[----:B------:R-:W-:-:S05]  /*0350*/  LEA.HI.X.SX32 R13, R18, UR11, 0x1, P0 ;  /* 0x0000000b120d7c11 */ /* 0x000fca00080f0eff */
[----:B------:R-:W2:Y:S02]  /*0360*/  LDG.E.U8 R12, desc[UR6][R12.64+0x1] ;  /* 0x000001060c0c7981 */ /* 0x000ea4000c1e1100 */
[----:B--2---:R-:W-:-:S13]  /*0370*/  ISETP.NE.AND P0, PT, R12, R17, PT ;  /* 0x000000110c00720c */ /* 0x004fda0003f05270 */
[----:B------:R-:W-:Y:S05]  /*0380*/  @P0 BRA `(.L_x_4) ;  /* 0xfffffffc00d00947 */ /* 0x000fea000383ffff */
[----:B------:R-:W-:-:S07]  /*0390*/  IMAD.MOV.U32 R13, RZ, RZ, R18 ;  /* 0x000000ffff0d7224 */ /* 0x000fce00078e0012 */
.L_x_3:
[----:B--2---:R-:W-:Y:S05]  /*03a0*/  BSYNC.RECONVERGENT B1 ;  /* 0x0000000000017941 */ /* 0x004fea0003800200 */
.L_x_2:
[----:B------:R-:W-:-:S13]  /*03b0*/  ISETP.GE.AND P0, PT, R13, R14, PT ;  /* 0x0000000e0d00720c */ /* 0x000fda0003f06270 */
[----:B------:R-:W-:Y:S05]  /*03c0*/  @P0 BRA `(.L_x_5) ;  /* 0x00000000002c0947 */ /* 0x000fea0003800000 */
[----:B------:R1:W5:Y:S02]  /*03d0*/  LDG.E.U8 R17, desc[UR6][R8.64] ;  /* 0x0000000608117981 */ /* 0x000364000c1e1100 */
.L_x_7:
[----:B------:R-:W1:Y:S02]  /*03e0*/  LDCU.64 UR4, c[0x0][0x380] ;  /* 0x00007000ff0477ac */ /* 0x000e640008000a00 */
[----:B-1----:R-:W-:-:S04]  /*03f0*/  IADD3 R8, P0, PT, R14, UR4, RZ ;  /* 0x000000040e087c10 */ /* 0x002fc8000ff1e0ff */
[----:B------:R-:W-:-:S05]  /*0400*/  LEA.HI.X.SX32 R9, R14, UR5, 0x1, P0 ;  /* 0x000000050e097c11 */ /* 0x000fca00080f0eff */
[----:B------:R-:W2:Y:S02]  /*0410*/  LDG.E.U8 R8, desc[UR6][R8.64] ;  /* 0x0000000608087981 */ /* 0x000ea4000c1e1100 */
[----:B--2--5:R-:W-:-:S13]  /*0420*/  ISETP.NE.AND P0, PT, R8, R17, PT ;  /* 0x000000110800720c */ /* 0x024fda0003f05270 */
[----:B------:R-:W-:Y:S05]  /*0430*/  @!P0 BRA `(.L_x_6) ;  /* 0x0000000000248947 */ /* 0x000fea0003800000 */
[----:B------:R-:W-:-:S04]  /*0440*/  IADD3 R14, PT, PT, R14, -0x1, RZ ;  /* 0xffffffff0e0e7810 */ /* 0x000fc80007ffe0ff */
[----:B------:R-:W-:-:S13]  /*0450*/  ISETP.GE.AND P0, PT, R13, R14, PT ;  /* 0x0000000e0d00720c */ /* 0x000fda0003f06270 */
[----:B------:R-:W-:Y:S05]  /*0460*/  @!P0 BRA `(.L_x_7) ;  /* 0xfffffffc00dc8947 */ /* 0x000fea000383ffff */
[----:B------:R-:W-:-:S07]  /*0470*/  IMAD.MOV.U32 R14, RZ, RZ, R13 ;  /* 0x000000ffff0e7224 */ /* 0x000fce00078e000d */
.L_x_5:
[----:B------:R-:W-:-:S13]  /*0480*/  ISETP.NE.AND P0, PT, R15, R14, PT ;  /* 0x0000000e0f00720c */ /* 0x000fda0003f05270 */
[----:B------:R-:W-:Y:S05]  /*0490*/  @!P0 BRA `(.L_x_8) ;  /* 0x00000000003c8947 */ /* 0x000fea0003800000 */
[----:B0-----:R-:W-:-:S05]  /*04a0*/  VIADD R7, R7, 0x2 ;  /* 0x0000000207077836 */ /* 0x001fca0000000000 */
[----:B------:R4:W-:Y:S01]  /*04b0*/  STG.E desc[UR6][R10.64], R7 ;  /* 0x000000070a007986 */ /* 0x0009e2000c101906 */
[----:B------:R-:W-:Y:S05]  /*04c0*/  BRA `(.L_x_9) ;  /* 0x0000000000847947 */ /* 0x000fea0003800000 */
.L_x_6:
[----:B------:R-:W-:-:S13]  /*04d0*/  ISETP.NE.AND P0, PT, R15, R14, PT ;  /* 0x0000000e0f00720c */ /* 0x000fda0003f05270 */
[----:B------:R-:W-:Y:S05]  /*04e0*/  @!P0 BRA `(.L_x_8) ;  /* 0x0000000000288947 */ /* 0x000fea0003800000 */
[----:B------:R-:W1:Y:S01]  /*04f0*/  LDCU UR4, c[0x0][0x390] ;  /* 0x00007200ff0477ac */ /* 0x000e620008000800 */
[----:B------:R-:W2:Y:S01]  /*0500*/  LDC.64 R8, c[0x0][0x388] ;  /* 0x0000e200ff087b82 */ /* 0x000ea20000000a00 */
[----:B------:R-:W-:-:S04]  /*0510*/  VIADD R13, R13, 0x2 ;  /* 0x000000020d0d7836 */ /* 0x000fc80000000000 */
[----:B-1----:R-:W-:-:S04]  /*0520*/  IMAD R13, R13, UR4, R14 ;  /* 0x000000040d0d7c24 */ /* 0x002fc8000f8e020e */
[----:B------:R-:W-:-:S04]  /*0530*/  VIADD R13, R13, 0xffffffff ;  /* 0xffffffff0d0d7836 */ /* 0x000fc80000000000 */
[----:B--2---:R-:W-:-:S06]  /*0540*/  IMAD.WIDE R8, R13, 0x4, R8 ;  /* 0x000000040d087825 */ /* 0x004fcc00078e0208 */
[----:B------:R-:W0:Y:S02]  /*0550*/  LDG.E R8, desc[UR6][R8.64] ;  /* 0x0000000608087981 */ /* 0x000e24000c1e1900 */
[----:B0-----:R-:W-:-:S05]  /*0560*/  IADD3 R7, PT, PT, R7, -R8, RZ ;  /* 0x8000000807077210 */ /* 0x001fca0007ffe0ff */
[----:B------:R1:W-:Y:S01]  /*0570*/  STG.E desc[UR6][R10.64], R7 ;  /* 0x000000070a007986 */ /* 0x0003e2000c101906 */
[----:B------:R-:W-:Y:S05]  /*0580*/  BRA `(.L_x_9) ;  /* 0x0000000000547947 */ /* 0x000fea0003800000 */
.L_x_8:
[----:B0-----:R-:W-:-:S05]  /*0590*/  VIADD R7, R7, 0x1 ;  /* 0x0000000107077836 */ /* 0x001fca0000000000 */
[----:B------:R3:W-:Y:S01]  /*05a0*/  STG.E desc[UR6][R10.64], R7 ;  /* 0x000000070a007986 */ /* 0x0007e2000c101906 */
[----:B------:R-:W-:Y:S05]  /*05b0*/  BRA `(.L_x_9) ;  /* 0x0000000000487947 */ /* 0x000fea0003800000 */
.L_x_1:
[----:B------:R-:W0:Y:S01]  /*05c0*/  LDCU UR4, c[0x0][0x390] ;  /* 0x00007200ff0477ac */ /* 0x000e220008000800 */
[----:B------:R-:W1:Y:S01]  /*05d0*/  LDC.64 R8, c[0x0][0x388] ;  /* 0x0000e200ff087b82 */ /* 0x000e620000000a00 */
[----:B------:R-:W3:Y:S01]  /*05e0*/  LDCU.64 UR8, c[0x0][0x388] ;  /* 0x00007100ff0877ac */ /* 0x000ee20008000a00 */
[----:B0-----:R-:W-:-:S04]  /*05f0*/  IMAD R7, R3, UR4, RZ ;  /* 0x0000000403077c24 */ /* 0x001fc8000f8e02ff */
[C-C-:B------:R-:W-:Y:S01]  /*0600*/  IMAD.IADD R15, R6.reuse, 0x1, R7.reuse ;  /* 0x00000001060f7824 */ /* 0x140fe200078e0207 */
[----:B------:R-:W-:Y:S02]  /*0610*/  SHF.R.S32.HI R11, RZ, 0x1f, R7 ;  /* 0x0000001fff0b7819 */ /* 0x000fe40000011407 */
[----:B------:R-:W-:Y:S01]  /*0620*/  IADD3 R7, P0, PT, R6, R7, RZ ;  /* 0x0000000706077210 */ /* 0x000fe20007f1e0ff */
[----:B------:R-:W-:-:S03]  /*0630*/  VIADD R13, R15, UR4 ;  /* 0x000000040f0d7c36 */ /* 0x000fc60008000000 */
[----:B------:R-:W-:Y:S01]  /*0640*/  LEA.HI.X.SX32 R14, R6, R11, 0x1, P0 ;  /* 0x0000000b060e7211 */ /* 0x000fe200000f0eff */
[----:B-1----:R-:W-:Y:S01]  /*0650*/  IMAD.WIDE R12, R13, 0x4, R8 ;  /* 0x000000040d0c7825 */ /* 0x002fe200078e0208 */
[----:B---3--:R-:W-:-:S04]  /*0660*/  LEA R10, P0, R7, UR8, 0x2 ;  /* 0x00000008070a7c11 */ /* 0x008fc8000f8010ff */
[----:B------:R-:W-:Y:S02]  /*0670*/  LEA.HI.X R11, R7, UR9, R14, 0x2, P0 ;  /* 0x00000009070b7c11 */ /* 0x000fe400080f140e */
[----:B------:R-:W3:Y:S04]  /*0680*/  LDG.E R7, desc[UR6][R12.64] ;  /* 0x000000060c077981 */ /* 0x000ee8000c1e1900 */
[----:B------:R-:W3:Y:S04]  /*0690*/  LDG.E R14, desc[UR6][R12.64+-0x4] ;  /* 0xfffffc060c0e7981 */ /* 0x000ee8000c1e1900 */
[----:B------:R-:W3:Y:S01]  /*06a0*/  LDG.E R10, desc[UR6][R10.64+-0x4] ;  /* 0xfffffc060a0a7981 */ /* 0x000ee2000c1e1900 */
[----:B------:R-:W-:Y:S01]  /*06b0*/  IMAD.WIDE R8, R15, 0x4, R8 ;  /* 0x000000040f087825 */ /* 0x000fe200078e0208 */
[----:B---3--:R-:W-:-:S05]  /*06c0*/  IADD3 R7, PT, PT, -R14, R7, R10 ;  /* 0x000000070e077210 */ /* 0x008fca0007ffe10a */
[----:B------:R0:W-:Y:S02]  /*06d0*/  STG.E desc[UR6][R8.64], R7 ;  /* 0x0000000708007986 */ /* 0x0001e4000c101906 */
.L_x_9:
[----:B--2---:R-:W-:Y:S05]  /*06e0*/  BSYNC.RECONVERGENT B0 ;  /* 0x0000000000007941 */ /* 0x004fea0003800200 */
.L_x_0:
[----:B0-----:R-:W0:Y:S01]  /*06f0*/  LDC.64 R8, c[0x0][0x388] ;  /* 0x0000e200ff087b82 */ /* 0x001e220000000a00 */
[----:B------:R-:W2:Y:S07]  /*0700*/  LDCU UR4, c[0x0][0x390] ;  /* 0x00007200ff0477ac */ /* 0x000eae0008000800 */
[----:B-1-34-:R-:W1:Y:S01]  /*0710*/  LDC.64 R10, c[0x0][0x398] ;  /* 0x0000e600ff0a7b82 */ /* 0x01ae620000000a00 */
[----:B--2---:R-:W-:-:S04]  /*0720*/  IMAD R7, R3, UR4, R6 ;  /* 0x0000000403077c24 */ /* 0x004fc8000f8e0206 */
[----:B0-----:R-:W-:-:S05]  /*0730*/  IMAD.WIDE R6, R7, 0x4, R8 ;  /* 0x0000000407067825 */ /* 0x001fca00078e0208 */
[----:B------:R-:W1:Y:S01]  /*0740*/  LDG.E R12, desc[UR6][R6.64] ;  /* 0x00000006060c7981 */ /* 0x000e62000c1e1900 */
[----:B------:R-:W-:Y:S01]  /*0750*/  BSSY.RECONVERGENT B0, `(.L_x_10) ;  /* 0x000001b000007945 */ /* 0x000fe20003800200 */
[----:B-1----:R-:W-:-:S04]  /*0760*/  IADD3 R9, P0, PT, R12, R10, RZ ;  /* 0x0000000a0c097210 */ /* 0x002fc80007f1e0ff */
[----:B------:R-:W-:-:S04]  /*0770*/  LEA.HI.X.SX32 R12, R12, R11, 0x1, P0 ;  /* 0x0000000b0c0c7211 */ /* 0x000fc800000f0eff */
[----:B------:R-:W-:-:S04]  /*0780*/  LOP3.LUT R11, R12, R11, RZ, 0xfc, !PT ;  /* 0x0000000b0c0b7212 */ /* 0x000fc800078efcff */
[----:B------:R-:W-:-:S13]  /*0790*/  ISETP.NE.U32.AND P0, PT, R11, RZ, PT ;  /* 0x000000ff0b00720c */ /* 0x000fda0003f05070 */
[----:B------:R-:W-:Y:S05]  /*07a0*/  @P0 BRA `(.L_x_11) ;  /* 0x0000000000480947 */ /* 0x000fea0003800000 */
[----:B------:R-:W0:Y:S01]  /*07b0*/  I2F.U32.RP R8, R10 ;  /* 0x0000000a00087306 */ /* 0x000e220000209000 */
[----:B------:R-:W-:-:S07]  /*07c0*/  ISETP.NE.U32.AND P1, PT, R10, RZ, PT ;  /* 0x000000ff0a00720c */ /* 0x000fce0003f25070 */
[----:B0-----:R-:W0:Y:S02]  /*07d0*/  MUFU.RCP R8, R8 ;  /* 0x0000000800087308 */ /* 0x001e240000001000 */
[----:B0-----:R-:W-:-:S06]  /*07e0*/  IADD3 R12, PT, PT, R8, 0xffffffe, RZ ;  /* 0x0ffffffe080c7810 */ /* 0x001fcc0007ffe0ff */
[----:B------:R0:W1:Y:S02]  /*07f0*/  F2I.FTZ.U32.TRUNC.NTZ R13, R12 ;  /* 0x0000000c000d7305 */ /* 0x000064000021f000 */
[----:B0-----:R-:W-:Y:S02]  /*0800*/  IMAD.MOV.U32 R12, RZ, RZ, RZ ;  /* 0x000000ffff0c7224 */ /* 0x001fe400078e00ff */
[----:B-1----:R-:W-:-:S04]  /*0810*/  IMAD.MOV R11, RZ, RZ, -R13 ;  /* 0x000000ffff0b7224 */ /* 0x002fc800078e0a0d */
[----:B------:R-:W-:-:S04]  /*0820*/  IMAD R11, R11, R10, RZ ;  /* 0x0000000a0b0b7224 */ /* 0x000fc800078e02ff */
[----:B------:R-:W-:-:S06]  /*0830*/  IMAD.HI.U32 R14, R13, R11, R12 ;  /* 0x0000000b0d0e7227 */ /* 0x000fcc00078e000c */
[----:B------:R-:W-:-:S04]  /*0840*/  IMAD.HI.U32 R14, R14, R9, RZ ;  /* 0x000000090e0e7227 */ /* 0x000fc800078e00ff */
[----:B------:R-:W-:-:S04]  /*0850*/  IMAD.MOV R14, RZ, RZ, -R14 ;  /* 0x000000ffff0e7224 */ /* 0x000fc800078e0a0e */
[----:B------:R-:W-:-:S05]  /*0860*/  IMAD R9, R10, R14, R9 ;  /* 0x0000000e0a097224 */ /* 0x000fca00078e0209 */
[----:B------:R-:W-:-:S13]  /*0870*/  ISETP.GE.U32.AND P0, PT, R9, R10, PT ;  /* 0x0000000a0900720c */ /* 0x000fda0003f06070 */
[----:B------:R-:W-:-:S04]  /*0880*/  @P0 IADD3 R9, PT, PT, R9, -R10, RZ ;  /* 0x8000000a09090210 */ /* 0x000fc80007ffe0ff */
[----:B------:R-:W-:-:S13]  /*0890*/  ISETP.GE.U32.AND P0, PT, R9, R10, PT ;  /* 0x0000000a0900720c */ /* 0x000fda0003f06070 */
[----:B------:R-:W-:Y:S01]  /*08a0*/  @P0 IMAD.IADD R9, R9, 0x1, -R10 ;  /* 0x0000000109090824 */ /* 0x000fe200078e0a0a */
[----:B------:R-:W-:Y:S01]  /*08b0*/  @!P1 LOP3.LUT R9, RZ, R10, RZ, 0x33, !PT ;  /* 0x0000000aff099212 */ /* 0x000fe200078e33ff */
[----:B------:R-:W-:Y:S06]  /*08c0*/  BRA `(.L_x_12) ;  /* 0x00000000000c7947 */ /* 0x000fec0003800000 */
.L_x_11:
[----:B------:R-:W-:-:S07]  /*08d0*/  MOV R8, 0x8f0 ;  /* 0x000008f000087802 */ /* 0x000fce0000000f00 */
[----:B------:R-:W-:Y:S05]  /*08e0*/  CALL.REL.NOINC `($__internal_0_$__cuda_sm20_rem_s64) ;  /* 0x0000000000207944 */ /* 0x000fea0003c00000 */
[----:B------:R-:W-:-:S07]  /*08f0*/  IMAD.MOV.U32 R9, RZ, RZ, R10 ;  /* 0x000000ffff097224 */ /* 0x000fce00078e000a */
.L_x_12:
[----:B------:R-:W-:Y:S05]  /*0900*/  BSYNC.RECONVERGENT B0 ;  /* 0x0000000000007941 */ /* 0x000fea0003800200 */
.L_x_10:
[----:B------:R0:W-:Y:S01]  /*0910*/  STG.E desc[UR6][R6.64], R9 ;  /* 0x0000000906007986 */ /* 0x0001e2000c101906 */
[C---:B------:R-:W-:Y:S01]  /*0920*/  IMAD.IADD R3, R4.reuse, 0x1, R3 ;  /* 0x0000000104037824 */ /* 0x040fe200078e0203 */
[----:B------:R-:W-:-:S04]  /*0930*/  IADD3 R5, PT, PT, R4, R5, RZ ;  /* 0x0000000504057210 */ /* 0x000fc80007ffe0ff */
[----:B------:R-:W-:-:S13]  /*0940*/  ISETP.GE.AND P0, PT, R3, R2, PT ;  /* 0x000000020300720c */ /* 0x000fda0003f06270 */
[----:B0-----:R-:W-:Y:S05]  /*0950*/  @!P0 BRA `(.L_x_13) ;  /* 0xfffffff400e48947 */ /* 0x001fea000383ffff */
[----:B------:R-:W-:Y:S05]  /*0960*/  EXIT ;  /* 0x000000000000794d */ /* 0x000fea0003800000 */
        .weak           $__internal_0_$__cuda_sm20_rem_s64
        .type           $__internal_0_$__cuda_sm20_rem_s64,@function
        .size           $__internal_0_$__cuda_sm20_rem_s64,(.L_x_22 - $__internal_0_$__cuda_sm20_rem_s64)
$__internal_0_$__cuda_sm20_rem_s64:
[----:B------:R-:W0:Y:S02]  /*0970*/  LDCU.64 UR8, c[0x0][0x398] ;  /* 0x00007300ff0877ac */ /* 0x000e240008000a00 */
[----:B0-----:R-:W-:Y:S02]  /*0980*/  UIADD3 UR4, UP1, UPT, URZ, -UR8, URZ ;  /* 0x80000008ff047290 */ /* 0x001fe4000ff3e0ff */
[----:B------:R-:W-:Y:S02]  /*0990*/  UISETP.GE.AND UP0, UPT, UR9, URZ, UPT ;  /* 0x000000ff0900728c */ /* 0x000fe4000bf06270 */
[----:B------:R-:W-:Y:S02]  /*09a0*/  UIADD3.X UR5, UPT, UPT, URZ, ~UR9, URZ, UP1, !UPT ;  /* 0x80000009ff057290 */ /* 0x000fe40008ffe4ff */
[----:B------:R-:W-:Y:S02]  /*09b0*/  USEL UR4, UR4, UR8, !UP0 ;  /* 0x0000000804047287 */ /* 0x000fe4000c000000 */
[----:B------:R-:W-:-:S09]  /*09c0*/  USEL UR5, UR5, UR9, !UP0 ;  /* 0x0000000905057287 */ /* 0x000fd2000c000000 */
[----:B------:R-:W0:Y:S08]  /*09d0*/  I2F.U64.RP R13, UR4 ;  /* 0x00000004000d7d12 */ /* 0x000e300008309000 */
[----:B0-----:R-:W0:Y:S02]  /*09e0*/  MUFU.RCP R13, R13 ;  /* 0x0000000d000d7308 */ /* 0x001e240000001000 */
[----:B0-----:R-:W-:-:S06]  /*09f0*/  VIADD R10, R13, 0x1ffffffe ;  /* 0x1ffffffe0d0a7836 */ /* 0x001fcc0000000000 */
[----:B------:R-:W0:Y:S02]  /*0a00*/  F2I.U64.TRUNC R10, R10 ;  /* 0x0000000a000a7311 */ /* 0x000e24000020d800 */
[----:B0-----:R-:W-:-:S04]  /*0a10*/  IMAD.WIDE.U32 R14, R10, UR4, RZ ;  /* 0x000000040a0e7c25 */ /* 0x001fc8000f8e00ff */
[----:B------:R-:W-:Y:S01]  /*0a20*/  IMAD R15, R10, UR5, R15 ;  /* 0x000000050a0f7c24 */ /* 0x000fe2000f8e020f */
[----:B------:R-:W-:-:S03]  /*0a30*/  IADD3 R17, P0, PT, RZ, -R14, RZ ;  /* 0x8000000eff117210 */ /* 0x000fc60007f1e0ff */
[----:B------:R-:W-:Y:S02]  /*0a40*/  IMAD R15, R11, UR4, R15 ;  /* 0x000000040b0f7c24 */ /* 0x000fe4000f8e020f */
[----:B------:R-:W-:-:S04]  /*0a50*/  IMAD.HI.U32 R14, R10, R17, RZ ;  /* 0x000000110a0e7227 */ /* 0x000fc800078e00ff */
[----:B------:R-:W-:Y:S02]  /*0a60*/  IMAD.X R19, RZ, RZ, ~R15, P0 ;  /* 0x000000ffff137224 */ /* 0x000fe400000e0e0f */
[----:B------:R-:W-:Y:S02]  /*0a70*/  IMAD.MOV.U32 R15, RZ, RZ, R10 ;  /* 0x000000ffff0f7224 */ /* 0x000fe400078e000a */
[-C--:B------:R-:W-:Y:S02]  /*0a80*/  IMAD R21, R11, R19.reuse, RZ ;  /* 0x000000130b157224 */ /* 0x080fe400078e02ff */
[----:B------:R-:W-:-:S04]  /*0a90*/  IMAD.WIDE.U32 R14, P0, R10, R19, R14 ;  /* 0x000000130a0e7225 */ /* 0x000fc8000780000e */
[----:B------:R-:W-:-:S04]  /*0aa0*/  IMAD.HI.U32 R13, R11, R19, RZ ;  /* 0x000000130b0d7227 */ /* 0x000fc800078e00ff */
[----:B------:R-:W-:Y:S01]  /*0ab0*/  IMAD.HI.U32 R14, P1, R11, R17, R14 ;  /* 0x000000110b0e7227 */ /* 0x000fe2000782000e */
[----:B------:R-:W-:-:S04]  /*0ac0*/  IADD3.X R13, PT, PT, R13, R11, RZ, P0, !PT ;  /* 0x0000000b0d0d7210 */ /* 0x000fc800007fe4ff */
[----:B------:R-:W-:-:S04]  /*0ad0*/  IADD3 R15, P2, PT, R21, R14, RZ ;  /* 0x0000000e150f7210 */ /* 0x000fc80007f5e0ff */
[----:B------:R-:W-:Y:S01]  /*0ae0*/  IADD3.X R13, PT, PT, RZ, RZ, R13, P2, P1 ;  /* 0x000000ffff0d7210 */ /* 0x000fe200017e240d */
[----:B------:R-:W-:Y:S01]  /*0af0*/  IMAD.WIDE.U32 R10, R15, UR4, RZ ;  /* 0x000000040f0a7c25 */ /* 0x000fe2000f8e00ff */
[----:B------:R-:W-:-:S03]  /*0b00*/  ISETP.GE.AND P1, PT, R12, RZ, PT ;  /* 0x000000ff0c00720c */ /* 0x000fc60003f26270 */
[----:B------:R-:W-:Y:S01]  /*0b10*/  IMAD R14, R15, UR5, R11 ;  /* 0x000000050f0e7c24 */ /* 0x000fe2000f8e020b */
[----:B------:R-:W-:-:S03]  /*0b20*/  IADD3 R11, P0, PT, RZ, -R10, RZ ;  /* 0x8000000aff0b7210 */ /* 0x000fc60007f1e0ff */
[----:B------:R-:W-:Y:S02]  /*0b30*/  IMAD R10, R13, UR4, R14 ;  /* 0x000000040d0a7c24 */ /* 0x000fe4000f8e020e */
[----:B------:R-:W-:-:S04]  /*0b40*/  IMAD.HI.U32 R14, R15, R11, RZ ;  /* 0x0000000b0f0e7227 */ /* 0x000fc800078e00ff */
[----:B------:R-:W-:Y:S01]  /*0b50*/  IMAD.X R16, RZ, RZ, ~R10, P0 ;  /* 0x000000ffff107224 */ /* 0x000fe200000e0e0a */
[----:B------:R-:W-:-:S03]  /*0b60*/  IADD3 R10, P4, PT, RZ, -R9, RZ ;  /* 0x80000009ff0a7210 */ /* 0x000fc60007f9e0ff */
[----:B------:R-:W-:Y:S01]  /*0b70*/  IMAD.WIDE.U32 R14, P0, R15, R16, R14 ;  /* 0x000000100f0e7225 */ /* 0x000fe2000780000e */
[----:B------:R-:W-:-:S03]  /*0b80*/  SEL R9, R10, R9, !P1 ;  /* 0x000000090a097207 */ /* 0x000fc60004800000 */
[----:B------:R-:W-:-:S04]  /*0b90*/  IMAD.HI.U32 R14, P2, R13, R11, R14 ;  /* 0x0000000b0d0e7227 */ /* 0x000fc8000784000e */
[CC--:B------:R-:W-:Y:S02]  /*0ba0*/  IMAD R11, R13.reuse, R16.reuse, RZ ;  /* 0x000000100d0b7224 */ /* 0x0c0fe400078e02ff */
[----:B------:R-:W-:Y:S02]  /*0bb0*/  IMAD.X R15, RZ, RZ, ~R12, P4 ;  /* 0x000000ffff0f7224 */ /* 0x000fe400020e0e0c */
[----:B------:R-:W-:Y:S01]  /*0bc0*/  IMAD.HI.U32 R16, R13, R16, RZ ;  /* 0x000000100d107227 */ /* 0x000fe200078e00ff */
[----:B------:R-:W-:-:S03]  /*0bd0*/  IADD3 R14, P3, PT, R11, R14, RZ ;  /* 0x0000000e0b0e7210 */ /* 0x000fc60007f7e0ff */
[----:B------:R-:W-:Y:S01]  /*0be0*/  HFMA2 R11, -RZ, RZ, 0, 0 ;  /* 0x00000000ff0b7431 */ /* 0x000fe200000001ff */
[----:B------:R-:W-:Y:S01]  /*0bf0*/  SEL R15, R15, R12, !P1 ;  /* 0x0000000c0f0f7207 */ /* 0x000fe20004800000 */
[----:B------:R-:W-:Y:S02]  /*0c00*/  IMAD.X R13, R16, 0x1, R13, P0 ;  /* 0x00000001100d7824 */ /* 0x000fe400000e060d */
[----:B------:R-:W-:-:S03]  /*0c10*/  IMAD.HI.U32 R10, R14, R9, RZ ;  /* 0x000000090e0a7227 */ /* 0x000fc600078e00ff */
[----:B------:R-:W-:Y:S01]  /*0c20*/  IADD3.X R13, PT, PT, RZ, RZ, R13, P3, P2 ;  /* 0x000000ffff0d7210 */ /* 0x000fe20001fe440d */
[----:B------:R-:W-:-:S04]  /*0c30*/  IMAD.WIDE.U32 R10, R14, R15, R10 ;  /* 0x0000000f0e0a7225 */ /* 0x000fc800078e000a */
[C---:B------:R-:W-:Y:S02]  /*0c40*/  IMAD R17, R13.reuse, R15, RZ ;  /* 0x0000000f0d117224 */ /* 0x040fe400078e02ff */
[----:B------:R-:W-:-:S04]  /*0c50*/  IMAD.HI.U32 R10, P0, R13, R9, R10 ;  /* 0x000000090d0a7227 */ /* 0x000fc8000780000a */
[----:B------:R-:W-:Y:S01]  /*0c60*/  IMAD.HI.U32 R12, R13, R15, RZ ;  /* 0x0000000f0d0c7227 */ /* 0x000fe200078e00ff */
[----:B------:R-:W-:-:S03]  /*0c70*/  IADD3 R13, P2, PT, R17, R10, RZ ;  /* 0x0000000a110d7210 */ /* 0x000fc60007f5e0ff */
[----:B------:R-:W-:Y:S02]  /*0c80*/  IMAD.X R12, RZ, RZ, R12, P0 ;  /* 0x000000ffff0c7224 */ /* 0x000fe400000e060c */
[----:B------:R-:W-:-:S04]  /*0c90*/  IMAD.WIDE.U32 R10, R13, UR4, RZ ;  /* 0x000000040d0a7c25 */ /* 0x000fc8000f8e00ff */
[----:B------:R-:W-:Y:S01]  /*0ca0*/  IMAD.X R12, RZ, RZ, R12, P2 ;  /* 0x000000ffff0c7224 */ /* 0x000fe200010e060c */
[----:B------:R-:W-:Y:S01]  /*0cb0*/  IADD3 R10, P2, PT, -R10, R9, RZ ;  /* 0x000000090a0a7210 */ /* 0x000fe20007f5e1ff */
[----:B------:R-:W-:-:S03]  /*0cc0*/  IMAD R13, R13, UR5, R11 ;  /* 0x000000050d0d7c24 */ /* 0x000fc6000f8e020b */
[----:B------:R-:W-:Y:S01]  /*0cd0*/  ISETP.GE.U32.AND P0, PT, R10, UR4, PT ;  /* 0x000000040a007c0c */ /* 0x000fe2000bf06070 */
[----:B------:R-:W-:-:S04]  /*0ce0*/  IMAD R12, R12, UR4, R13 ;  /* 0x000000040c0c7c24 */ /* 0x000fc8000f8e020d */
[----:B------:R-:W-:Y:S01]  /*0cf0*/  IMAD.X R12, R15, 0x1, ~R12, P2 ;  /* 0x000000010f0c7824 */ /* 0x000fe200010e0e0c */
[----:B------:R-:W-:-:S04]  /*0d00*/  IADD3 R9, P2, PT, R10, -UR4, RZ ;  /* 0x800000040a097c10 */ /* 0x000fc8000ff5e0ff */
[C---:B------:R-:W-:Y:S02]  /*0d10*/  ISETP.GE.U32.AND.EX P0, PT, R12.reuse, UR5, PT, P0 ;  /* 0x000000050c007c0c */ /* 0x040fe4000bf06100 */
[----:B------:R-:W-:Y:S02]  /*0d20*/  IADD3.X R11, PT, PT, R12, ~UR5, RZ, P2, !PT ;  /* 0x800000050c0b7c10 */ /* 0x000fe400097fe4ff */
[----:B------:R-:W-:Y:S02]  /*0d30*/  SEL R9, R9, R10, P0 ;  /* 0x0000000a09097207 */ /* 0x000fe40000000000 */
[----:B------:R-:W-:Y:S02]  /*0d40*/  SEL R11, R11, R12, P0 ;  /* 0x0000000c0b0b7207 */ /* 0x000fe40000000000 */
[C---:B------:R-:W-:Y:S02]  /*0d50*/  ISETP.GE.U32.AND P0, PT, R9.reuse, UR4, PT ;  /* 0x0000000409007c0c */ /* 0x040fe4000bf06070 */
[----:B------:R-:W-:-:S02]  /*0d60*/  IADD3 R10, PT, PT, R9, -UR4, RZ ;  /* 0x80000004090a7c10 */ /* 0x000fc4000fffe0ff */
[----:B------:R-:W-:-:S04]  /*0d70*/  ISETP.GE.U32.AND.EX P0, PT, R11, UR5, PT, P0 ;  /* 0x000000050b007c0c */ /* 0x000fc8000bf06100 */
[----:B------:R-:W-:Y:S02]  /*0d80*/  SEL R10, R10, R9, P0 ;  /* 0x000000090a0a7207 */ /* 0x000fe40000000000 */
[----:B------:R-:W-:-:S03]  /*0d90*/  ISETP.NE.U32.AND P0, PT, RZ, UR8, PT ;  /* 0x00000008ff007c0c */ /* 0x000fc6000bf05070 */
[----:B------:R-:W-:Y:S01]  /*0da0*/  IMAD.MOV R9, RZ, RZ, -R10 ;  /* 0x000000ffff097224 */ /* 0x000fe200078e0a0a */
[----:B------:R-:W-:-:S04]  /*0db0*/  ISETP.NE.AND.EX P0, PT, RZ, UR9, PT, P0 ;  /* 0x00000009ff007c0c */ /* 0x000fc8000bf05300 */
[----:B------:R-:W-:Y:S01]  /*0dc0*/  SEL R10, R9, R10, !P1 ;  /* 0x0000000a090a7207 */ /* 0x000fe20004800000 */
[----:B------:R-:W-:-:S03]  /*0dd0*/  IMAD.MOV.U32 R9, RZ, RZ, 0x0 ;  /* 0x00000000ff097424 */ /* 0x000fc600078e00ff */
[----:B------:R-:W-:Y:S01]  /*0de0*/  SEL R10, R10, 0xffffffff, P0 ;  /* 0xffffffff0a0a7807 */ /* 0x000fe20000000000 */
[----:B------:R-:W-:Y:S06]  /*0df0*/  RET.REL.NODEC R8 `(_Z12helperKernelPcPiili) ;  /* 0xfffffff008807950 */ /* 0x000fec0003c3ffff */
.L_x_14:
[----:B------:R-:W-:-:S00]  /*0e00*/  BRA `(.L_x_14) ;  /* 0xfffffffc00fc7947 */ /* 0x000fc0000383ffff */
[----:B------:R-:W-:-:S00]  /*0e10*/  NOP ;  /* 0x0000000000007918 */ /* 0x000fc00000000000 */
        /* <DEDUP_REMOVED lines=14> */
.L_x_22:


//--------------------- .text._Z7setDataPii       --------------------------
	.section	.text._Z7setDataPii,"ax",@progbits
	.align	128
        .global         _Z7setDataPii
        .type           _Z7setDataPii,@function
        .size           _Z7setDataPii,(.L_x_24 - _Z7setDataPii)
        .other          _Z7setDataPii,@"STO_CUDA_ENTRY STV_DEFAULT"
_Z7setDataPii:
.text._Z7setDataPii:
[----:B------:R-:W-:Y:S01]  /*0000*/  LDC R1, c[0x0][0x37c] ;  /* 0x0000df00ff017b82 */ /* 0x000fe20000000800 */
[----:B------:R-:W0:Y:S07]  /*0010*/  S2R R0, SR_TID.X ;  /* 0x0000000000007919 */ /* 0x000e2e0000002100 */
[----:B------:R-:W0:Y:S01]  /*0020*/  S2UR UR4, SR_CTAID.X ;  /* 0x00000000000479c3 */ /* 0x000e220000002500 */
[----:B------:R-:W1:Y:S07]  /*0030*/  LDCU UR5, c[0x0][0x388] ;  /* 0x00007100ff0577ac */ /* 0x000e6e0008000800 */
[----:B------:R-:W0:Y:S02]  /*0040*/  LDC R7, c[0x0][0x360] ;  /* 0x0000d800ff077b82 */ /* 0x000e240000000800 */
[----:B0-----:R-:W-:-:S05]  /*0050*/  IMAD R0, R7, UR4, R0 ;  /* 0x0000000407007c24 */ /* 0x001fca000f8e0200 */
[----:B-1----:R-:W-:-:S13]  /*0060*/  ISETP.GE.AND P0, PT, R0, UR5, PT ;  /* 0x0000000500007c0c */ /* 0x002fda000bf06270 */
[----:B------:R-:W-:Y:S05]  /*0070*/  @P0 EXIT ;  /* 0x000000000000094d */ /* 0x000fea0003800000 */
[----:B------:R-:W0:Y:S01]  /*0080*/  LDC.64 R4, c[0x0][0x380] ;  /* 0x0000e000ff047b82 */ /* 0x000e220000000a00 */
[----:B------:R-:W1:Y:S01]  /*0090*/  LDCU UR4, c[0x0][0x370] ;  /* 0x00006e00ff0477ac */ /* 0x000e620008000800 */
[----:B------:R-:W-:Y:S01]  /*00a0*/  HFMA2 R9, -RZ, RZ, 0, 5.9604644775390625e-08 ;  /* 0x00000001ff097431 */ /* 0x000fe200000001ff */
[----:B------:R-:W2:Y:S01]  /*00b0*/  LDCU.64 UR6, c[0x0][0x358] ;  /* 0x00006b00ff0677ac */ /* 0x000ea20008000a00 */
[----:B-1----:R-:W-:-:S07]  /*00c0*/  IMAD R7, R7, UR4, RZ ;  /* 0x0000000407077c24 */ /* 0x002fce000f8e02ff */
.L_x_15:
[----:B-1----:R-:W-:Y:S01]  /*00d0*/  IMAD R3, R0, UR5, R0 ;  /* 0x0000000500037c24 */ /* 0x002fe2000f8e0200 */
[----:B------:R-:W-:-:S03]  /*00e0*/  IADD3 R0, PT, PT, R7, R0, RZ ;  /* 0x0000000007007210 */ /* 0x000fc60007ffe0ff */
[----:B0-----:R-:W-:Y:S01]  /*00f0*/  IMAD.WIDE R2, R3, 0x4, R4 ;  /* 0x0000000403027825 */ /* 0x001fe200078e0204 */
[----:B------:R-:W-:-:S04]  /*0100*/  ISETP.GE.AND P0, PT, R0, UR5, PT ;  /* 0x0000000500007c0c */ /* 0x000fc8000bf06270 */
[----:B--2---:R1:W-:Y:S09]  /*0110*/  STG.E desc[UR6][R2.64], R9 ;  /* 0x0000000902007986 */ /* 0x0043f2000c101906 */
[----:B------:R-:W-:Y:S05]  /*0120*/  @!P0 BRA `(.L_x_15) ;  /* 0xfffffffc00e88947 */ /* 0x000fea000383ffff */
[----:B------:R-:W-:Y:S05]  /*0130*/  EXIT ;  /* 0x000000000000794d */ /* 0x000fea0003800000 */
.L_x_16:
        /* <DEDUP_REMOVED lines=12> */
.L_x_24:


//--------------------- .text._Z11prepareDataPii  --------------------------
	.section	.text._Z11prepareDataPii,"ax",@progbits
	.align	128
        .global         _Z11prepareDataPii
        .type           _Z11prepareDataPii,@function
        .size           _Z11prepareDataPii,(.L_x_25 - _Z11prepareDataPii)
        .other          _Z11prepareDataPii,@"STO_CUDA_ENTRY STV_DEFAULT"
_Z11prepareDataPii:
.text._Z11prepareDataPii:
        /* <DEDUP_REMOVED lines=8> */
[----:B------:R-:W0:Y:S01]  /*0080*/  S2R R6, SR_TID.Y ;  /* 0x0000000000067919 */ /* 0x000e220000002200 */
[----:B------:R-:W0:Y:S01]  /*0090*/  S2UR UR4, SR_CTAID.Y ;  /* 0x00000000000479c3 */ /* 0x000e220000002600 */
[----:B------:R-:W1:Y:S07]  /*00a0*/  LDCU.64 UR8, c[0x0][0x358] ;  /* 0x00006b00ff0877ac */ /* 0x000e6e0008000a00 */
[----:B------:R-:W0:Y:S01]  /*00b0*/  LDC R7, c[0x0][0x364] ;  /* 0x0000d900ff077b82 */ /* 0x000e220000000800 */
[----:B------:R-:W2:Y:S01]  /*00c0*/  LDCU UR5, c[0x0][0x374] ;  /* 0x00006e80ff0577ac */ /* 0x000ea20008000800 */
[----:B------:R-:W3:Y:S02]  /*00d0*/  LDCU UR6, c[0x0][0x370] ;  /* 0x00006e00ff0677ac */ /* 0x000ee40008000800 */
[----:B---3--:R-:W-:-:S02]  /*00e0*/  IMAD R9, R9, UR6, RZ ;  /* 0x0000000609097c24 */ /* 0x008fc4000f8e02ff */
[C---:B0-----:R-:W-:Y:S02]  /*00f0*/  IMAD R6, R7.reuse, UR4, R6 ;  /* 0x0000000407067c24 */ /* 0x041fe4000f8e0206 */
[----:B-12---:R-:W-:-:S07]  /*0100*/  IMAD R7, R7, UR5, RZ ;  /* 0x0000000507077c24 */ /* 0x006fce000f8e02ff */
.L_x_20:
[----:B------:R-:W0:Y:S01]  /*0110*/  LDC R11, c[0x0][0x388] ;  /* 0x0000e200ff0b7b82 */ /* 0x000e220000000800 */
[----:B------:R-:W-:Y:S01]  /*0120*/  BSSY.RECONVERGENT B0, `(.L_x_17) ;  /* 0x000000b000007945 */ /* 0x000fe20003800200 */
[----:B0-----:R-:W-:-:S13]  /*0130*/  ISETP.GE.AND P0, PT, R6, R11, PT ;  /* 0x0000000b0600720c */ /* 0x001fda0003f06270 */
[----:B-1----:R-:W-:Y:S05]  /*0140*/  @P0 BRA `(.L_x_18) ;  /* 0x0000000000200947 */ /* 0x002fea0003800000 */
[----:B------:R-:W0:Y:S01]  /*0150*/  LDC.64 R4, c[0x0][0x380] ;  /* 0x0000e000ff047b82 */ /* 0x000e220000000a00 */
[----:B------:R-:W-:-:S07]  /*0160*/  MOV R8, R6 ;  /* 0x0000000600087202 */ /* 0x000fce0000000f00 */
.L_x_19:
[----:B-1----:R-:W-:Y:S01]  /*0170*/  IMAD R3, R0, R11, R8 ;  /* 0x0000000b00037224 */ /* 0x002fe200078e0208 */
[----:B------:R-:W-:-:S03]  /*0180*/  IADD3 R8, PT, PT, R7, R8, RZ ;  /* 0x0000000807087210 */ /* 0x000fc60007ffe0ff */
[----:B0-----:R-:W-:Y:S01]  /*0190*/  IMAD.WIDE R2, R3, 0x4, R4 ;  /* 0x0000000403027825 */ /* 0x001fe200078e0204 */
[----:B------:R-:W-:-:S04]  /*01a0*/  ISETP.GE.AND P0, PT, R8, R11, PT ;  /* 0x0000000b0800720c */ /* 0x000fc80003f06270 */
[----:B------:R1:W-:Y:S09]  /*01b0*/  STG.E desc[UR8][R2.64], RZ ;  /* 0x000000ff02007986 */ /* 0x0003f2000c101908 */
[----:B------:R-:W-:Y:S05]  /*01c0*/  @!P0 BRA `(.L_x_19) ;  /* 0xfffffffc00e88947 */ /* 0x000fea000383ffff */
.L_x_18:
[----:B------:R-:W-:Y:S05]  /*01d0*/  BSYNC.RECONVERGENT B0 ;  /* 0x0000000000007941 */ /* 0x000fea0003800200 */
.L_x_17:
[----:B------:R-:W-:-:S04]  /*01e0*/  IADD3 R0, PT, PT, R9, R0, RZ ;  /* 0x0000000009007210 */ /* 0x000fc80007ffe0ff */
[----:B------:R-:W-:-:S13]  /*01f0*/  ISETP.GE.AND P0, PT, R0, R11, PT ;  /* 0x0000000b0000720c */ /* 0x000fda0003f06270 */
[----:B------:R-:W-:Y:S05]  /*0200*/  @!P0 BRA `(.L_x_20) ;  /* 0xfffffffc00c08947 */ /* 0x000fea000383ffff */
[----:B------:R-:W-:Y:S05]  /*0210*/  EXIT ;  /* 0x000000000000794d */ /* 0x000fea0003800000 */
.L_x_21:
        /* <DEDUP_REMOVED lines=14> */
.L_x_25:


//--------------------- .nv.shared.reserved.0     --------------------------
	.section	.nv.shared.reserved.0,"aw",@nobits
	.weak		__nv_reservedSMEM_offset_0_alias
	.size		__nv_reservedSMEM_offset_0_alias, 0, 64
	.other		__nv_reservedSMEM_offset_0_alias,@"STO_CUDA_RESERVED_SHARED STV_DEFAULT"
__nv_reservedSMEM_offset_0_alias:
	.zero		0
	.zero		64


//--------------------- .nv.constant0._Z12helperKernelPcPiili --------------------------
	.section	.nv.constant0._Z12helperKernelPcPiili,"a",@progbits
	.sectionflags	@""
	.align	4
.nv.constant0._Z12helperKernelPcPiili:
	.zero		932


//--------------------- .nv.constant0._Z7setDataPii --------------------------
	.section	.nv.constant0._Z7setDataPii,"a",@progbits
	.sectionflags	@""
	.align	4
.nv.constant0._Z7setDataPii:
	.zero		908


//--------------------- .nv.constant0._Z11prepareDataPii --------------------------
	.section	.nv.constant0._Z11prepareDataPii,"a",@progbits
	.sectionflags	@""
	.align	4
.nv.constant0._Z11prepareDataPii:
	.zero		908


//--------------------- SYMBOLS --------------------------

	.type		.nv.reservedSmem.offset0,@object
	.size		.nv.reservedSmem.offset0,0x4
